//
// Generated by NVIDIA NVVM Compiler
//
// Compiler Build ID: CL-36424714
// Cuda compilation tools, release 13.0, V13.0.88
// Based on NVVM 20.0.0
//

.version 9.0
.target sm_100
.address_size 64

	// .globl	_Z13readCoalescedPKfPfii
// _ZZ13readCoalescedPKfPfiiE4tile has been demoted

.visible .entry _Z13readCoalescedPKfPfii(
	.param .u64 .ptr .align 1 _Z13readCoalescedPKfPfii_param_0,
	.param .u64 .ptr .align 1 _Z13readCoalescedPKfPfii_param_1,
	.param .u32 _Z13readCoalescedPKfPfii_param_2,
	.param .u32 _Z13readCoalescedPKfPfii_param_3
)
{
	.reg .pred 	%p<4>;
	.reg .b32 	%r<19>;
	.reg .b32 	%f<2>;
	.reg .b64 	%rd<8>;
	// demoted variable
	.shared .align 4 .b8 _ZZ13readCoalescedPKfPfiiE4tile[1024];
	ld.param.u64 	%rd1, [_Z13readCoalescedPKfPfii_param_0];
	ld.param.u64 	%rd2, [_Z13readCoalescedPKfPfii_param_1];
	ld.param.u32 	%r5, [_Z13readCoalescedPKfPfii_param_2];
	ld.param.u32 	%r6, [_Z13readCoalescedPKfPfii_param_3];
	mov.u32 	%r1, %tid.x;
	mov.u32 	%r2, %tid.y;
	mov.u32 	%r8, %ctaid.x;
	mov.u32 	%r9, %ctaid.y;
	mov.u32 	%r10, %ntid.x;
	mad.lo.s32 	%r3, %r8, %r10, %r1;
	mov.u32 	%r11, %ntid.y;
	mad.lo.s32 	%r12, %r9, %r11, %r2;
	setp.ge.s32 	%p1, %r3, %r5;
	setp.ge.s32 	%p2, %r12, %r6;
	or.pred  	%p3, %p1, %p2;
	@%p3 bra 	$L__BB0_2;
	cvta.to.global.u64 	%rd3, %rd1;
	cvta.to.global.u64 	%rd4, %rd2;
	mad.lo.s32 	%r13, %r5, %r12, %r3;
	mul.wide.s32 	%rd5, %r13, 4;
	add.s64 	%rd6, %rd3, %rd5;
	ld.global.nc.f32 	%f1, [%rd6];
	shl.b32 	%r14, %r2, 6;
	mov.u32 	%r15, _ZZ13readCoalescedPKfPfiiE4tile;
	add.s32 	%r16, %r15, %r14;
	shl.b32 	%r17, %r1, 2;
	add.s32 	%r18, %r16, %r17;
	st.shared.f32 	[%r18], %f1;
	add.s64 	%rd7, %rd4, %rd5;
	st.global.f32 	[%rd7], %f1;
$L__BB0_2:
	ret;

}


// ===== COMPILED SASS (sm_100) =====

	.target	sm_100

	.elftype	@"ET_EXEC"


//--------------------- .note.nv.tkinfo           --------------------------
	.section	.note.nv.tkinfo,"",@"SHT_NOTE"
	.sectionflags	@"SHF_NOTE_NV_TKINFO"
	.tkinfo
        /*0018*/ 	.word	0x00000002
        /*0030*/ 	.string	""
        /*0030*/ 	.string	"ptxas"
        /*0030*/ 	.string	"Cuda compilation tools, release 13.0, V13.0.88"
        /*0030*/ 	.string	"Build cuda_13.0.r13.0/compiler.36424714_0"
        /*0030*/ 	.string	"-arch sm_100 -m 64 "



//--------------------- .note.nv.cuinfo           --------------------------
	.section	.note.nv.cuinfo,"",@"SHT_NOTE"
	.sectionflags	@"SHF_NOTE_NV_CUINFO"
        /*0018*/ 	.short	0x0002
        /*001a*/ 	.short	0x0064
        /*001c*/ 	.short	0x0082
	.zero		2


//--------------------- .nv.info                  --------------------------
	.section	.nv.info,"",@"SHT_CUDA_INFO"
	.align	4


	//----- nvinfo : EIATTR_REGCOUNT
	.align		4
        /*0000*/ 	.byte	0x04, 0x2f
        /*0002*/ 	.short	(.L_1 - .L_0)
	.align		4
.L_0:
        /*0004*/ 	.word	index@(_Z13readCoalescedPKfPfii)
        /*0008*/ 	.word	0x0000000c


	//----- nvinfo : EIATTR_FRAME_SIZE
	.align		4
.L_1:
        /*000c*/ 	.byte	0x04, 0x11
        /*000e*/ 	.short	(.L_3 - .L_2)
	.align		4
.L_2:
        /*0010*/ 	.word	index@(_Z13readCoalescedPKfPfii)
        /*0014*/ 	.word	0x00000000


	//----- nvinfo : EIATTR_MIN_STACK_SIZE
	.align		4
.L_3:
        /*0018*/ 	.byte	0x04, 0x12
        /*001a*/ 	.short	(.L_5 - .L_4)
	.align		4
.L_4:
        /*001c*/ 	.word	index@(_Z13readCoalescedPKfPfii)
        /*0020*/ 	.word	0x00000000
.L_5:


//--------------------- .nv.compat                --------------------------
	.section	.nv.compat,"",@"SHT_CUDA_COMPAT_INFO"
	.align	4
        /*0000*/ 	.byte	0x02, 0x09, 0x00, 0x00, 0x02, 0x02, 0x01, 0x00, 0x02, 0x05, 0x05, 0x00, 0x03, 0x07, 0x01, 0x01
        /*0010*/ 	.byte	0x02, 0x03, 0x00, 0x00, 0x02, 0x06, 0x01, 0x00, 0x04, 0x0b, 0x08, 0x00, 0x09, 0x00, 0x00, 0x00
        /*0020*/ 	.byte	0x00, 0x00, 0x00, 0x00


//--------------------- .nv.info._Z13readCoalescedPKfPfii --------------------------
	.section	.nv.info._Z13readCoalescedPKfPfii,"",@"SHT_CUDA_INFO"
	.sectionflags	@""
	.align	4


	//----- nvinfo : EIATTR_CUDA_API_VERSION
	.align		4
        /*0000*/ 	.byte	0x04, 0x37
        /*0002*/ 	.short	(.L_7 - .L_6)
.L_6:
        /*0004*/ 	.word	0x00000082


	//----- nvinfo : EIATTR_KPARAM_INFO
	.align		4
.L_7:
        /*0008*/ 	.byte	0x04, 0x17
        /*000a*/ 	.short	(.L_9 - .L_8)
.L_8:
        /*000c*/ 	.word	0x00000000
        /*0010*/ 	.short	0x0003
        /*0012*/ 	.short	0x0014
        /*0014*/ 	.byte	0x00, 0xf0, 0x11, 0x00


	//----- nvinfo : EIATTR_KPARAM_INFO
	.align		4
.L_9:
        /*0018*/ 	.byte	0x04, 0x17
        /*001a*/ 	.short	(.L_11 - .L_10)
.L_10:
        /*001c*/ 	.word	0x00000000
        /*0020*/ 	.short	0x0002
        /*0022*/ 	.short	0x0010
        /*0024*/ 	.byte	0x00, 0xf0, 0x11, 0x00


	//----- nvinfo : EIATTR_KPARAM_INFO
	.align		4
.L_11:
        /*0028*/ 	.byte	0x04, 0x17
        /*002a*/ 	.short	(.L_13 - .L_12)
.L_12:
        /*002c*/ 	.word	0x00000000
        /*0030*/ 	.short	0x0001
        /*0032*/ 	.short	0x0008
        /*0034*/ 	.byte	0x00, 0xf5, 0x21, 0x00


	//----- nvinfo : EIATTR_KPARAM_INFO
	.align		4
.L_13:
        /*0038*/ 	.byte	0x04, 0x17
        /*003a*/ 	.short	(.L_15 - .L_14)
.L_14:
        /*003c*/ 	.word	0x00000000
        /*0040*/ 	.short	0x0000
        /*0042*/ 	.short	0x0000
        /*0044*/ 	.byte	0x00, 0xf5, 0x21, 0x00


	//----- nvinfo : EIATTR_SPARSE_MMA_MASK
	.align		4
.L_15:
        /*0048*/ 	.byte	0x03, 0x50
        /*004a*/ 	.short	0x0000


	//----- nvinfo : EIATTR_MAXREG_COUNT
	.align		4
        /*004c*/ 	.byte	0x03, 0x1b
        /*004e*/ 	.short	0x00ff


	//----- nvinfo : EIATTR_MERCURY_ISA_VERSION
	.align		4
        /*0050*/ 	.byte	0x03, 0x5f
        /*0052*/ 	.short	0x0101


	//----- nvinfo : EIATTR_VRC_CTA_INIT_COUNT
	.align		4
        /*0054*/ 	.byte	0x02, 0x4a
	.zero		1
	.zero		1


	//----- nvinfo : EIATTR_EXIT_INSTR_OFFSETS
	.align		4
        /*0058*/ 	.byte	0x04, 0x1c
        /*005a*/ 	.short	(.L_17 - .L_16)


	//   ....[0]....
.L_16:
        /*005c*/ 	.word	0x000000c0


	//   ....[1]....
        /*0060*/ 	.word	0x000001b0


	//----- nvinfo : EIATTR_CBANK_PARAM_SIZE
	.align		4
.L_17:
        /*0064*/ 	.byte	0x03, 0x19
        /*0066*/ 	.short	0x0018


	//----- nvinfo : EIATTR_PARAM_CBANK
	.align		4
        /*0068*/ 	.byte	0x04, 0x0a
        /*006a*/ 	.short	(.L_19 - .L_18)
	.align		4
.L_18:
        /*006c*/ 	.word	index@(.nv.constant0._Z13readCoalescedPKfPfii)
        /*0070*/ 	.short	0x0380
        /*0072*/ 	.short	0x0018


	//----- nvinfo : EIATTR_SW_WAR
	.align		4
.L_19:
        /*0074*/ 	.byte	0x04, 0x36
        /*0076*/ 	.short	(.L_21 - .L_20)
.L_20:
        /*0078*/ 	.word	0x00000008
.L_21:


//--------------------- .nv.callgraph             --------------------------
	.section	.nv.callgraph,"",@"SHT_CUDA_CALLGRAPH"
	.align	4
	.sectionentsize	8
	.align		4
        /*0000*/ 	.word	0x00000000
	.align		4
        /*0004*/ 	.word	0xffffffff
	.align		4
        /*0008*/ 	.word	0x00000000
	.align		4
        /*000c*/ 	.word	0xfffffffe
	.align		4
        /*0010*/ 	.word	0x00000000
	.align		4
        /*0014*/ 	.word	0xfffffffd
	.align		4
        /*0018*/ 	.word	0x00000000
	.align		4
        /*001c*/ 	.word	0xfffffffc


//--------------------- .text._Z13readCoalescedPKfPfii --------------------------
	.section	.text._Z13readCoalescedPKfPfii,"ax",@progbits
	.align	128
        .global         _Z13readCoalescedPKfPfii
        .type           _Z13readCoalescedPKfPfii,@function
        .size           _Z13readCoalescedPKfPfii,(.L_x_1 - _Z13readCoalescedPKfPfii)
        .other          _Z13readCoalescedPKfPfii,@"STO_CUDA_ENTRY STV_DEFAULT"
_Z13readCoalescedPKfPfii:
.text._Z13readCoalescedPKfPfii:
[----:B------:R-:W-:Y:S01]  /*0000*/  LDC R1, c[0x0][0x37c] ;  /* 0x0000df00ff017b82 */ /* 0x000fe20000000800 */
[----:B------:R-:W0:Y:S07]  /*0010*/  S2R R6, SR_TID.Y ;  /* 0x0000000000067919 */ /* 0x000e2e0000002200 */
[----:B------:R-:W1:Y:S01]  /*0020*/  LDC R0, c[0x0][0x360] ;  /* 0x0000d800ff007b82 */ /* 0x000e620000000800 */
[----:B------:R-:W2:Y:S01]  /*0030*/  LDCU.64 UR8, c[0x0][0x390] ;  /* 0x00007200ff0877ac */ /* 0x000ea20008000a00 */
[----:B------:R-:W1:Y:S06]  /*0040*/  S2R R9, SR_TID.X ;  /* 0x0000000000097919 */ /* 0x000e6c0000002100 */
[----:B------:R-:W0:Y:S08]  /*0050*/  S2UR UR5, SR_CTAID.Y ;  /* 0x00000000000579c3 */ /* 0x000e300000002600 */
[----:B------:R-:W0:Y:S08]  /*0060*/  LDC R5, c[0x0][0x364] ;  /* 0x0000d900ff057b82 */ /* 0x000e300000000800 */
[----:B------:R-:W1:Y:S01]  /*0070*/  S2UR UR4, SR_CTAID.X ;  /* 0x00000000000479c3 */ /* 0x000e620000002500 */
[----:B0-----:R-:W-:-:S05]  /*0080*/  IMAD R5, R5, UR5, R6 ;  /* 0x0000000505057c24 */ /* 0x001fca000f8e0206 */
[----:B--2---:R-:W-:Y:S01]  /*0090*/  ISETP.GE.AND P0, PT, R5, UR9, PT ;  /* 0x0000000905007c0c */ /* 0x004fe2000bf06270 */
[----:B-1----:R-:W-:-:S05]  /*00a0*/  IMAD R0, R0, UR4, R9 ;  /* 0x0000000400007c24 */ /* 0x002fca000f8e0209 */
[----:B------:R-:W-:-:S13]  /*00b0*/  ISETP.GE.OR P0, PT, R0, UR8, P0 ;  /* 0x0000000800007c0c */ /* 0x000fda0008706670 */
[----:B------:R-:W-:Y:S05]  /*00c0*/  @P0 EXIT ;  /* 0x000000000000094d */ /* 0x000fea0003800000 */
[----:B------:R-:W0:Y:S01]  /*00d0*/  LDC.64 R2, c[0x0][0x380] ;  /* 0x0000e000ff027b82 */ /* 0x000e220000000a00 */
[----:B------:R-:W1:Y:S01]  /*00e0*/  LDCU.64 UR6, c[0x0][0x358] ;  /* 0x00006b00ff0677ac */ /* 0x000e620008000a00 */
[----:B------:R-:W-:-:S06]  /*00f0*/  IMAD R7, R5, UR8, R0 ;  /* 0x0000000805077c24 */ /* 0x000fcc000f8e0200 */
[----:B------:R-:W2:Y:S08]  /*0100*/  S2UR UR5, SR_CgaCtaId ;  /* 0x00000000000579c3 */ /* 0x000eb00000008800 */
[----:B------:R-:W3:Y:S01]  /*0110*/  LDC.64 R4, c[0x0][0x388] ;  /* 0x0000e200ff047b82 */ /* 0x000ee20000000a00 */
[----:B0-----:R-:W-:-:S06]  /*0120*/  IMAD.WIDE R2, R7, 0x4, R2 ;  /* 0x0000000407027825 */ /* 0x001fcc00078e0202 */
[----:B-1----:R-:W4:Y:S01]  /*0130*/  LDG.E.CONSTANT R3, desc[UR6][R2.64] ;  /* 0x0000000602037981 */ /* 0x002f22000c1e9900 */
[----:B------:R-:W-:Y:S02]  /*0140*/  UMOV UR4, 0x400 ;  /* 0x0000040000047882 */ /* 0x000fe40000000000 */
[----:B--2---:R-:W-:-:S06]  /*0150*/  ULEA UR4, UR5, UR4, 0x18 ;  /* 0x0000000405047291 */ /* 0x004fcc000f8ec0ff */
[----:B------:R-:W-:Y:S01]  /*0160*/  LEA R0, R6, UR4, 0x6 ;  /* 0x0000000406007c11 */ /* 0x000fe2000f8e30ff */
[----:B---3--:R-:W-:-:S03]  /*0170*/  IMAD.WIDE R4, R7, 0x4, R4 ;  /* 0x0000000407047825 */ /* 0x008fc600078e0204 */
[----:B------:R-:W-:Y:S02]  /*0180*/  LEA R0, R9, R0, 0x2 ;  /* 0x0000000009007211 */ /* 0x000fe400078e10ff */
[----:B----4-:R-:W-:Y:S04]  /*0190*/  STG.E desc[UR6][R4.64], R3 ;  /* 0x0000000304007986 */ /* 0x010fe8000c101906 */
[----:B------:R-:W-:Y:S01]  /*01a0*/  STS [R0], R3 ;  /* 0x0000000300007388 */ /* 0x000fe20000000800 */
[----:B------:R-:W-:Y:S05]  /*01b0*/  EXIT ;  /* 0x000000000000794d */ /* 0x000fea0003800000 */
.L_x_0:
[----:B------:R-:W-:-:S00]  /*01c0*/  BRA `(.L_x_0) ;  /* 0xfffffffc00fc7947 */ /* 0x000fc0000383ffff */
[----:B------:R-:W-:-:S00]  /*01d0*/  NOP ;  /* 0x0000000000007918 */ /* 0x000fc00000000000 */
        /* <DEDUP_REMOVED lines=10> */
.L_x_1:


//--------------------- .nv.shared._Z13readCoalescedPKfPfii --------------------------
	.section	.nv.shared._Z13readCoalescedPKfPfii,"aw",@nobits
	.sectionflags	@""
	.align	4
.nv.shared._Z13readCoalescedPKfPfii:
	.zero		2048


//--------------------- .nv.shared.reserved.0     --------------------------
	.section	.nv.shared.reserved.0,"aw",@nobits
	.weak		__nv_reservedSMEM_offset_0_alias
	.size		__nv_reservedSMEM_offset_0_alias, 0, 64
	.other		__nv_reservedSMEM_offset_0_alias,@"STO_CUDA_RESERVED_SHARED STV_DEFAULT"
__nv_reservedSMEM_offset_0_alias:
	.zero		0
	.zero		64


//--------------------- .nv.constant0._Z13readCoalescedPKfPfii --------------------------
	.section	.nv.constant0._Z13readCoalescedPKfPfii,"a",@progbits
	.sectionflags	@""
	.align	4
.nv.constant0._Z13readCoalescedPKfPfii:
	.zero		920


//--------------------- SYMBOLS --------------------------

	.type		.nv.reservedSmem.offset0,@object
	.size		.nv.reservedSmem.offset0,0x4
	.type		.nv.reservedSmem.cap,@object
	.size		.nv.reservedSmem.cap,0x4
